	.headerflags	@"EF_CUDA_TEXMODE_UNIFIED EF_CUDA_64BIT_ADDRESS EF_CUDA_ACCELERATORS EF_CUDA_SM90 EF_CUDA_VIRTUAL_SM(EF_CUDA_SM90)"
	.elftype	@"ET_EXEC"


//--------------------- .nv.info                  --------------------------
	.section	.nv.info,"",@"SHT_CUDA_INFO"
	.align	4


	//----- nvinfo : EIATTR_REGCOUNT
	.align		4
        /*0000*/ 	.byte	0x04, 0x2f
        /*0002*/ 	.short	(.L_1 - .L_0)
	.align		4
.L_0:
        /*0004*/ 	.word	index@(triton_poi_fused_add_mul_relu_rsub_sigmoid_0)
        /*0008*/ 	.word	0x0000000e


	//----- nvinfo : EIATTR_MIN_STACK_SIZE
	.align		4
.L_1:
        /*000c*/ 	.byte	0x04, 0x12
        /*000e*/ 	.short	(.L_3 - .L_2)
	.align		4
.L_2:
        /*0010*/ 	.word	index@(triton_poi_fused_add_mul_relu_rsub_sigmoid_0)
        /*0014*/ 	.word	0x00000000


	//----- nvinfo : EIATTR_FRAME_SIZE
	.align		4
.L_3:
        /*0018*/ 	.byte	0x04, 0x11
        /*001a*/ 	.short	(.L_5 - .L_4)
	.align		4
.L_4:
        /*001c*/ 	.word	index@(triton_poi_fused_add_mul_relu_rsub_sigmoid_0)
        /*0020*/ 	.word	0x00000000


	//----- nvinfo : EIATTR_MIN_STACK_SIZE
	.align		4
.L_5:
        /*0024*/ 	.byte	0x04, 0x12
        /*0026*/ 	.short	(.L_7 - .L_6)
	.align		4
.L_6:
        /*0028*/ 	.word	index@(triton_poi_fused_add_mul_relu_rsub_sigmoid_0)
        /*002c*/ 	.word	0x00000000
.L_7:


//--------------------- .nv.info.triton_poi_fused_add_mul_relu_rsub_sigmoid_0 --------------------------
	.section	.nv.info.triton_poi_fused_add_mul_relu_rsub_sigmoid_0,"",@"SHT_CUDA_INFO"
	.sectionflags	@""
	.align	4


	//----- nvinfo : EIATTR_CUDA_API_VERSION
	.align		4
        /*0000*/ 	.byte	0x04, 0x37
        /*0002*/ 	.short	(.L_9 - .L_8)
.L_8:
        /*0004*/ 	.word	0x0000007c


	//----- nvinfo : EIATTR_KPARAM_INFO
	.align		4
.L_9:
        /*0008*/ 	.byte	0x04, 0x17
        /*000a*/ 	.short	(.L_11 - .L_10)
.L_10:
        /*000c*/ 	.word	0x00000000
        /*0010*/ 	.short	0x0004
        /*0012*/ 	.short	0x0020
        /*0014*/ 	.byte	0x00, 0xf0, 0x11, 0x00


	//----- nvinfo : EIATTR_KPARAM_INFO
	.align		4
.L_11:
        /*0018*/ 	.byte	0x04, 0x17
        /*001a*/ 	.short	(.L_13 - .L_12)
.L_12:
        /*001c*/ 	.word	0x00000000
        /*0020*/ 	.short	0x0003
        /*0022*/ 	.short	0x0018
        /*0024*/ 	.byte	0x00, 0xf4, 0x21, 0x00


	//----- nvinfo : EIATTR_KPARAM_INFO
	.align		4
.L_13:
        /*0028*/ 	.byte	0x04, 0x17
        /*002a*/ 	.short	(.L_15 - .L_14)
.L_14:
        /*002c*/ 	.word	0x00000000
        /*0030*/ 	.short	0x0002
        /*0032*/ 	.short	0x0010
        /*0034*/ 	.byte	0x00, 0xf4, 0x21, 0x00


	//----- nvinfo : EIATTR_KPARAM_INFO
	.align		4
.L_15:
        /*0038*/ 	.byte	0x04, 0x17
        /*003a*/ 	.short	(.L_17 - .L_16)
.L_16:
        /*003c*/ 	.word	0x00000000
        /*0040*/ 	.short	0x0001
        /*0042*/ 	.short	0x0008
        /*0044*/ 	.byte	0x00, 0xf4, 0x21, 0x00


	//----- nvinfo : EIATTR_KPARAM_INFO
	.align		4
.L_17:
        /*0048*/ 	.byte	0x04, 0x17
        /*004a*/ 	.short	(.L_19 - .L_18)
.L_18:
        /*004c*/ 	.word	0x00000000
        /*0050*/ 	.short	0x0000
        /*0052*/ 	.short	0x0000
        /*0054*/ 	.byte	0x00, 0xf4, 0x21, 0x00


	//----- nvinfo : EIATTR_SPARSE_MMA_MASK
	.align		4
.L_19:
        /*0058*/ 	.byte	0x03, 0x50
        /*005a*/ 	.short	0x0000


	//----- nvinfo : EIATTR_MAXREG_COUNT
	.align		4
        /*005c*/ 	.byte	0x03, 0x1b
        /*005e*/ 	.short	0x00ff


	//----- nvinfo : EIATTR_EXIT_INSTR_OFFSETS
	.align		4
        /*0060*/ 	.byte	0x04, 0x1c
        /*0062*/ 	.short	(.L_21 - .L_20)


	//   ....[0]....
.L_20:
        /*0064*/ 	.word	0x00000270


	//   ....[1]....
        /*0068*/ 	.word	0x00000290


	//----- nvinfo : EIATTR_REQNTID
	.align		4
.L_21:
        /*006c*/ 	.byte	0x04, 0x10
        /*006e*/ 	.short	(.L_23 - .L_22)
.L_22:
        /*0070*/ 	.word	0x00000080
        /*0074*/ 	.word	0x00000001
        /*0078*/ 	.word	0x00000001


	//----- nvinfo : EIATTR_CBANK_PARAM_SIZE
	.align		4
.L_23:
        /*007c*/ 	.byte	0x03, 0x19
        /*007e*/ 	.short	0x0024


	//----- nvinfo : EIATTR_PARAM_CBANK
	.align		4
        /*0080*/ 	.byte	0x04, 0x0a
        /*0082*/ 	.short	(.L_25 - .L_24)
	.align		4
.L_24:
        /*0084*/ 	.word	index@(.nv.constant0.triton_poi_fused_add_mul_relu_rsub_sigmoid_0)
        /*0088*/ 	.short	0x0210
        /*008a*/ 	.short	0x0024


	//----- nvinfo : EIATTR_SW_WAR
	.align		4
.L_25:
        /*008c*/ 	.byte	0x04, 0x36
        /*008e*/ 	.short	(.L_27 - .L_26)
.L_26:
        /*0090*/ 	.word	0x00000008
.L_27:


//--------------------- .nv.callgraph             --------------------------
	.section	.nv.callgraph,"",@"SHT_CUDA_CALLGRAPH"
	.align	4
	.sectionentsize	8
	.align		4
        /*0000*/ 	.word	0x00000000
	.align		4
        /*0004*/ 	.word	0xffffffff
	.align		4
        /*0008*/ 	.word	0x00000000
	.align		4
        /*000c*/ 	.word	0xfffffffe
	.align		4
        /*0010*/ 	.word	0x00000000
	.align		4
        /*0014*/ 	.word	0xfffffffd
	.align		4
        /*0018*/ 	.word	0x00000000
	.align		4
        /*001c*/ 	.word	0xfffffffc


//--------------------- .text.triton_poi_fused_add_mul_relu_rsub_sigmoid_0 --------------------------
	.section	.text.triton_poi_fused_add_mul_relu_rsub_sigmoid_0,"ax",@progbits
	.align	128
        .global         triton_poi_fused_add_mul_relu_rsub_sigmoid_0
        .type           triton_poi_fused_add_mul_relu_rsub_sigmoid_0,@function
        .size           triton_poi_fused_add_mul_relu_rsub_sigmoid_0,(.L_x_1 - triton_poi_fused_add_mul_relu_rsub_sigmoid_0)
        .other          triton_poi_fused_add_mul_relu_rsub_sigmoid_0,@"STO_CUDA_ENTRY STV_DEFAULT"
triton_poi_fused_add_mul_relu_rsub_sigmoid_0:
.text.triton_poi_fused_add_mul_relu_rsub_sigmoid_0:
[----:B------:R-:W0:Y:S02]  /*0000*/  LDC R1, c[0x0][0x28] ;  /* 0x00000a00ff017b82 */ /* 0x000e240000000800 */
[----:B------:R-:W1:Y:S01]  /*0010*/  S2R R0, SR_TID.X ;  /* 0x0000000000007919 */ /* 0x000e620000002100 */
[----:B------:R-:W2:Y:S01]  /*0020*/  LDC.64 R2, c[0x0][0x210] ;  /* 0x00008400ff027b82 */ /* 0x000ea20000000a00 */
[----:B------:R-:W-:Y:S01]  /*0030*/  ULDC.64 UR4, c[0x0][0x208] ;  /* 0x0000820000047ab9 */ /* 0x000fe20000000a00 */
[----:B------:R-:W3:Y:S06]  /*0040*/  S2R R9, SR_CTAID.X ;  /* 0x0000000000097919 */ /* 0x000eec0000002500 */
[----:B------:R-:W4:Y:S08]  /*0050*/  LDC.64 R4, c[0x0][0x218] ;  /* 0x00008600ff047b82 */ /* 0x000f300000000a00 */
[----:B------:R-:W5:Y:S01]  /*0060*/  LDC.64 R6, c[0x0][0x220] ;  /* 0x00008800ff067b82 */ /* 0x000f620000000a00 */
[----:B-1----:R-:W-:-:S04]  /*0070*/  LOP3.LUT R0, R0, 0x7f, RZ, 0xc0, !PT ;  /* 0x0000007f00007812 */ /* 0x002fc800078ec0ff */
[----:B---3--:R-:W-:Y:S01]  /*0080*/  LEA R9, R9, R0, 0x7 ;  /* 0x0000000009097211 */ /* 0x008fe200078e38ff */
[----:B------:R-:W-:-:S03]  /*0090*/  HFMA2.MMA R0, -RZ, RZ, 0, 0 ;  /* 0x00000000ff007435 */ /* 0x000fc600000001ff */
[C---:B------:R-:W-:Y:S01]  /*00a0*/  ISETP.GE.AND P0, PT, R9.reuse, 0x100, PT ;  /* 0x000001000900780c */ /* 0x040fe20003f06270 */
[----:B--2---:R-:W-:-:S12]  /*00b0*/  IMAD.WIDE R2, R9, 0x4, R2 ;  /* 0x0000000409027825 */ /* 0x004fd800078e0202 */
[----:B------:R-:W2:Y:S01]  /*00c0*/  @!P0 LDG.E R0, desc[UR4][R2.64] ;  /* 0x0000000402008981 */ /* 0x000ea2000c1e1900 */
[----:B------:R-:W-:Y:S01]  /*00d0*/  MOV R8, RZ ;  /* 0x000000ff00087202 */ /* 0x000fe20000000f00 */
[----:B----4-:R-:W-:Y:S01]  /*00e0*/  IMAD.WIDE R4, R9, 0x4, R4 ;  /* 0x0000000409047825 */ /* 0x010fe200078e0204 */
[----:B------:R-:W-:-:S03]  /*00f0*/  HFMA2.MMA R10, -RZ, RZ, 0, 0 ;  /* 0x00000000ff0a7435 */ /* 0x000fc600000001ff */
[----:B-----5:R-:W-:Y:S01]  /*0100*/  IMAD.WIDE R6, R9, 0x4, R6 ;  /* 0x0000000409067825 */ /* 0x020fe200078e0206 */
[----:B------:R1:W3:Y:S06]  /*0110*/  @!P0 LDG.E R8, desc[UR4][R4.64] ;  /* 0x0000000404088981 */ /* 0x0002ec000c1e1900 */
[----:B------:R4:W5:Y:S01]  /*0120*/  @!P0 LDG.E R10, desc[UR4][R6.64] ;  /* 0x00000004060a8981 */ /* 0x000962000c1e1900 */
[----:B-1----:R-:W-:Y:S01]  /*0130*/  MOV R4, 0x3f800000 ;  /* 0x3f80000000047802 */ /* 0x002fe20000000f00 */
[----:B--2---:R-:W-:-:S04]  /*0140*/  FADD R0, RZ, -R0 ;  /* 0x80000000ff007221 */ /* 0x004fc80000000000 */
[----:B------:R-:W-:-:S05]  /*0150*/  FMUL R0, R0, 1.4426950216293334961 ;  /* 0x3fb8aa3b00007820 */ /* 0x000fca0000400000 */
[----:B------:R-:W-:-:S13]  /*0160*/  FSETP.GEU.AND P1, PT, R0, -126, PT ;  /* 0xc2fc00000000780b */ /* 0x000fda0003f2e000 */
[----:B------:R-:W-:-:S04]  /*0170*/  @!P1 FMUL R0, R0, 0.5 ;  /* 0x3f00000000009820 */ /* 0x000fc80000400000 */
[----:B------:R-:W1:Y:S02]  /*0180*/  MUFU.EX2 R2, R0 ;  /* 0x0000000000027308 */ /* 0x000e640000000800 */
[----:B-1----:R-:W-:-:S04]  /*0190*/  @!P1 FMUL R2, R2, R2 ;  /* 0x0000000202029220 */ /* 0x002fc80000400000 */
[----:B------:R-:W-:Y:S02]  /*01a0*/  FADD R11, R2, 1 ;  /* 0x3f800000020b7421 */ /* 0x000fe40000000000 */
[----:B------:R-:W1:Y:S03]  /*01b0*/  LDC.64 R2, c[0x0][0x228] ;  /* 0x00008a00ff027b82 */ /* 0x000e660000000a00 */
[----:B------:R-:W-:-:S04]  /*01c0*/  FSETP.GT.AND P1, PT, R11, 8.50705917302346158658e+37, PT ;  /* 0x7e8000000b00780b */ /* 0x000fc80003f24000 */
[----:B------:R-:W-:-:S09]  /*01d0*/  FSEL R4, R4, 0.25, !P1 ;  /* 0x3e80000004047808 */ /* 0x000fd20004800000 */
[----:B------:R-:W-:Y:S01]  /*01e0*/  @P1 FMUL R11, R11, 0.25 ;  /* 0x3e8000000b0b1820 */ /* 0x000fe20000400000 */
[----:B---3--:R-:W-:-:S04]  /*01f0*/  FSETP.GEU.AND P1, PT, R8, RZ, PT ;  /* 0x000000ff0800720b */ /* 0x008fc80003f2e000 */
[----:B------:R-:W-:Y:S01]  /*0200*/  FSEL R5, R8, RZ, P1 ;  /* 0x000000ff08057208 */ /* 0x000fe20000800000 */
[----:B------:R-:W2:Y:S01]  /*0210*/  MUFU.RCP R11, R11 ;  /* 0x0000000b000b7308 */ /* 0x000ea20000001000 */
[----:B-1----:R-:W-:-:S04]  /*0220*/  IMAD.WIDE R2, R9, 0x4, R2 ;  /* 0x0000000409027825 */ /* 0x002fc800078e0202 */
[----:B--2---:R-:W-:-:S04]  /*0230*/  FMUL R4, R11, R4 ;  /* 0x000000040b047220 */ /* 0x004fc80000400000 */
[----:B----4-:R-:W-:-:S04]  /*0240*/  FADD R7, -R4, 1 ;  /* 0x3f80000004077421 */ /* 0x010fc80000000100 */
[----:B-----5:R-:W-:-:S04]  /*0250*/  FMUL R7, R7, R10 ;  /* 0x0000000a07077220 */ /* 0x020fc80000400000 */
[----:B------:R-:W-:Y:S01]  /*0260*/  FFMA R5, R4, R5, R7 ;  /* 0x0000000504057223 */ /* 0x000fe20000000007 */
[----:B------:R-:W-:Y:S06]  /*0270*/  @P0 EXIT ;  /* 0x000000000000094d */ /* 0x000fec0003800000 */
[----:B------:R-:W-:Y:S01]  /*0280*/  STG.E desc[UR4][R2.64], R5 ;  /* 0x0000000502007986 */ /* 0x000fe2000c101904 */
[----:B------:R-:W-:Y:S05]  /*0290*/  EXIT ;  /* 0x000000000000794d */ /* 0x000fea0003800000 */
.L_x_0:
[----:B------:R-:W-:-:S00]  /*02a0*/  BRA `(.L_x_0) ;  /* 0xfffffffc00fc7947 */ /* 0x000fc0000383ffff */
[----:B------:R-:W-:-:S00]  /*02b0*/  NOP ;  /* 0x0000000000007918 */ /* 0x000fc00000000000 */
        /* <DEDUP_REMOVED lines=12> */
.L_x_1:


//--------------------- .nv.constant0.triton_poi_fused_add_mul_relu_rsub_sigmoid_0 --------------------------
	.section	.nv.constant0.triton_poi_fused_add_mul_relu_rsub_sigmoid_0,"a",@progbits
	.sectionflags	@""
	.align	4
.nv.constant0.triton_poi_fused_add_mul_relu_rsub_sigmoid_0:
	.zero		564
